	.headerflags	@"EF_CUDA_TEXMODE_UNIFIED EF_CUDA_64BIT_ADDRESS EF_CUDA_ACCELERATORS EF_CUDA_SM90 EF_CUDA_VIRTUAL_SM(EF_CUDA_SM90)"
	.elftype	@"ET_EXEC"


//--------------------- .nv.info                  --------------------------
	.section	.nv.info,"",@"SHT_CUDA_INFO"
	.align	4


	//----- nvinfo : EIATTR_REGCOUNT
	.align		4
        /*0000*/ 	.byte	0x04, 0x2f
        /*0002*/ 	.short	(.L_1 - .L_0)
	.align		4
.L_0:
        /*0004*/ 	.word	index@(triton_poi_fused_cat_32)
        /*0008*/ 	.word	0x00000014


	//----- nvinfo : EIATTR_MIN_STACK_SIZE
	.align		4
.L_1:
        /*000c*/ 	.byte	0x04, 0x12
        /*000e*/ 	.short	(.L_3 - .L_2)
	.align		4
.L_2:
        /*0010*/ 	.word	index@(triton_poi_fused_cat_32)
        /*0014*/ 	.word	0x00000000


	//----- nvinfo : EIATTR_FRAME_SIZE
	.align		4
.L_3:
        /*0018*/ 	.byte	0x04, 0x11
        /*001a*/ 	.short	(.L_5 - .L_4)
	.align		4
.L_4:
        /*001c*/ 	.word	index@(triton_poi_fused_cat_32)
        /*0020*/ 	.word	0x00000000


	//----- nvinfo : EIATTR_MIN_STACK_SIZE
	.align		4
.L_5:
        /*0024*/ 	.byte	0x04, 0x12
        /*0026*/ 	.short	(.L_7 - .L_6)
	.align		4
.L_6:
        /*0028*/ 	.word	index@(triton_poi_fused_cat_32)
        /*002c*/ 	.word	0x00000000
.L_7:


//--------------------- .nv.info.triton_poi_fused_cat_32 --------------------------
	.section	.nv.info.triton_poi_fused_cat_32,"",@"SHT_CUDA_INFO"
	.sectionflags	@""
	.align	4


	//----- nvinfo : EIATTR_CUDA_API_VERSION
	.align		4
        /*0000*/ 	.byte	0x04, 0x37
        /*0002*/ 	.short	(.L_9 - .L_8)
.L_8:
        /*0004*/ 	.word	0x0000007c


	//----- nvinfo : EIATTR_KPARAM_INFO
	.align		4
.L_9:
        /*0008*/ 	.byte	0x04, 0x17
        /*000a*/ 	.short	(.L_11 - .L_10)
.L_10:
        /*000c*/ 	.word	0x00000000
        /*0010*/ 	.short	0x0004
        /*0012*/ 	.short	0x0020
        /*0014*/ 	.byte	0x00, 0xf0, 0x11, 0x00


	//----- nvinfo : EIATTR_KPARAM_INFO
	.align		4
.L_11:
        /*0018*/ 	.byte	0x04, 0x17
        /*001a*/ 	.short	(.L_13 - .L_12)
.L_12:
        /*001c*/ 	.word	0x00000000
        /*0020*/ 	.short	0x0003
        /*0022*/ 	.short	0x0018
        /*0024*/ 	.byte	0x00, 0xf4, 0x21, 0x00


	//----- nvinfo : EIATTR_KPARAM_INFO
	.align		4
.L_13:
        /*0028*/ 	.byte	0x04, 0x17
        /*002a*/ 	.short	(.L_15 - .L_14)
.L_14:
        /*002c*/ 	.word	0x00000000
        /*0030*/ 	.short	0x0002
        /*0032*/ 	.short	0x0010
        /*0034*/ 	.byte	0x00, 0xf4, 0x21, 0x00


	//----- nvinfo : EIATTR_KPARAM_INFO
	.align		4
.L_15:
        /*0038*/ 	.byte	0x04, 0x17
        /*003a*/ 	.short	(.L_17 - .L_16)
.L_16:
        /*003c*/ 	.word	0x00000000
        /*0040*/ 	.short	0x0001
        /*0042*/ 	.short	0x0008
        /*0044*/ 	.byte	0x00, 0xf4, 0x21, 0x00


	//----- nvinfo : EIATTR_KPARAM_INFO
	.align		4
.L_17:
        /*0048*/ 	.byte	0x04, 0x17
        /*004a*/ 	.short	(.L_19 - .L_18)
.L_18:
        /*004c*/ 	.word	0x00000000
        /*0050*/ 	.short	0x0000
        /*0052*/ 	.short	0x0000
        /*0054*/ 	.byte	0x00, 0xf4, 0x21, 0x00


	//----- nvinfo : EIATTR_SPARSE_MMA_MASK
	.align		4
.L_19:
        /*0058*/ 	.byte	0x03, 0x50
        /*005a*/ 	.short	0x0000


	//----- nvinfo : EIATTR_MAXREG_COUNT
	.align		4
        /*005c*/ 	.byte	0x03, 0x1b
        /*005e*/ 	.short	0x00ff


	//----- nvinfo : EIATTR_EXIT_INSTR_OFFSETS
	.align		4
        /*0060*/ 	.byte	0x04, 0x1c
        /*0062*/ 	.short	(.L_21 - .L_20)


	//   ....[0]....
.L_20:
        /*0064*/ 	.word	0x00000350


	//----- nvinfo : EIATTR_REQNTID
	.align		4
.L_21:
        /*0068*/ 	.byte	0x04, 0x10
        /*006a*/ 	.short	(.L_23 - .L_22)
.L_22:
        /*006c*/ 	.word	0x00000100
        /*0070*/ 	.word	0x00000001
        /*0074*/ 	.word	0x00000001


	//----- nvinfo : EIATTR_CBANK_PARAM_SIZE
	.align		4
.L_23:
        /*0078*/ 	.byte	0x03, 0x19
        /*007a*/ 	.short	0x0024


	//----- nvinfo : EIATTR_PARAM_CBANK
	.align		4
        /*007c*/ 	.byte	0x04, 0x0a
        /*007e*/ 	.short	(.L_25 - .L_24)
	.align		4
.L_24:
        /*0080*/ 	.word	index@(.nv.constant0.triton_poi_fused_cat_32)
        /*0084*/ 	.short	0x0210
        /*0086*/ 	.short	0x0024


	//----- nvinfo : EIATTR_SW_WAR
	.align		4
.L_25:
        /*0088*/ 	.byte	0x04, 0x36
        /*008a*/ 	.short	(.L_27 - .L_26)
.L_26:
        /*008c*/ 	.word	0x00000008
.L_27:


//--------------------- .nv.callgraph             --------------------------
	.section	.nv.callgraph,"",@"SHT_CUDA_CALLGRAPH"
	.align	4
	.sectionentsize	8
	.align		4
        /*0000*/ 	.word	0x00000000
	.align		4
        /*0004*/ 	.word	0xffffffff
	.align		4
        /*0008*/ 	.word	0x00000000
	.align		4
        /*000c*/ 	.word	0xfffffffe
	.align		4
        /*0010*/ 	.word	0x00000000
	.align		4
        /*0014*/ 	.word	0xfffffffd
	.align		4
        /*0018*/ 	.word	0x00000000
	.align		4
        /*001c*/ 	.word	0xfffffffc


//--------------------- .text.triton_poi_fused_cat_32 --------------------------
	.section	.text.triton_poi_fused_cat_32,"ax",@progbits
	.align	128
        .global         triton_poi_fused_cat_32
        .type           triton_poi_fused_cat_32,@function
        .size           triton_poi_fused_cat_32,(.L_x_1 - triton_poi_fused_cat_32)
        .other          triton_poi_fused_cat_32,@"STO_CUDA_ENTRY STV_DEFAULT"
triton_poi_fused_cat_32:
.text.triton_poi_fused_cat_32:
[----:B------:R-:W-:Y:S01]  /*0000*/  LDC R1, c[0x0][0x28] ;  /* 0x00000a00ff017b82 */ /* 0x000fe20000000800 */
[----:B------:R-:W1:Y:S07]  /*0010*/  S2R R0, SR_TID.X ;  /* 0x0000000000007919 */ /* 0x000e6e0000002100 */
[----:B------:R-:W2:Y:S01]  /*0020*/  LDC.64 R4, c[0x0][0x210] ;  /* 0x00008400ff047b82 */ /* 0x000ea20000000a00 */
[----:B------:R-:W-:Y:S01]  /*0030*/  ULDC.64 UR6, c[0x0][0x220] ;  /* 0x0000880000067ab9 */ /* 0x000fe20000000a00 */
[----:B------:R-:W-:Y:S01]  /*0040*/  ULDC.64 UR4, c[0x0][0x208] ;  /* 0x0000820000047ab9 */ /* 0x000fe20000000a00 */
[----:B------:R-:W3:Y:S01]  /*0050*/  S2R R3, SR_CTAID.X ;  /* 0x0000000000037919 */ /* 0x000ee20000002500 */
[----:B-1----:R-:W-:-:S05]  /*0060*/  IMAD.SHL.U32 R0, R0, 0x2, RZ ;  /* 0x0000000200007824 */ /* 0x002fca00078e00ff */
[----:B------:R-:W-:-:S05]  /*0070*/  LOP3.LUT R0, R0, 0x1fe, RZ, 0xc0, !PT ;  /* 0x000001fe00007812 */ /* 0x000fca00078ec0ff */
[----:B---3--:R-:W-:Y:S02]  /*0080*/  IMAD R0, R3, 0x200, R0 ;  /* 0x0000020003007824 */ /* 0x008fe400078e0200 */
[----:B------:R-:W1:Y:S03]  /*0090*/  LDC.64 R2, c[0x0][0x218] ;  /* 0x00008600ff027b82 */ /* 0x000e660000000a00 */
[----:B------:R-:W-:-:S04]  /*00a0*/  SHF.R.S32.HI R7, RZ, 0x1f, R0 ;  /* 0x0000001fff077819 */ /* 0x000fc80000011400 */
[CC--:B------:R-:W-:Y:S02]  /*00b0*/  LEA.HI R6, R7.reuse, R0.reuse, RZ, 0xc ;  /* 0x0000000007067211 */ /* 0x0c0fe400078f60ff */
[----:B------:R-:W-:Y:S02]  /*00c0*/  LEA.HI R10, R7, R0, RZ, 0x13 ;  /* 0x00000000070a7211 */ /* 0x000fe400078f98ff */
[----:B------:R-:W-:Y:S02]  /*00d0*/  SHF.R.S32.HI R8, RZ, 0xc, R6 ;  /* 0x0000000cff087819 */ /* 0x000fe40000011406 */
[----:B------:R-:W-:Y:S02]  /*00e0*/  SHF.R.S32.HI R12, RZ, 0x13, R10 ;  /* 0x00000013ff0c7819 */ /* 0x000fe4000001140a */
[----:B------:R-:W-:Y:S02]  /*00f0*/  LEA.HI R7, R8, R8, RZ, 0x7 ;  /* 0x0000000808077211 */ /* 0x000fe400078f38ff */
[----:B------:R-:W-:Y:S01]  /*0100*/  LOP3.LUT R9, R6, 0xfffff000, RZ, 0xc0, !PT ;  /* 0xfffff00006097812 */ /* 0x000fe200078ec0ff */
[----:B------:R-:W-:Y:S01]  /*0110*/  IMAD.SHL.U32 R6, R12, 0x40000, RZ ;  /* 0x000400000c067824 */ /* 0x000fe200078e00ff */
[----:B------:R-:W-:-:S02]  /*0120*/  LOP3.LUT R7, R7, 0xffffff80, RZ, 0xc0, !PT ;  /* 0xffffff8007077812 */ /* 0x000fc400078ec0ff */
[----:B------:R-:W-:Y:S01]  /*0130*/  LOP3.LUT R11, R10, 0xfff80000, RZ, 0xc0, !PT ;  /* 0xfff800000a0b7812 */ /* 0x000fe200078ec0ff */
[----:B------:R-:W-:Y:S01]  /*0140*/  IMAD.IADD R9, R0, 0x1, -R9 ;  /* 0x0000000100097824 */ /* 0x000fe200078e0a09 */
[----:B------:R-:W-:Y:S01]  /*0150*/  SHF.R.S32.HI R13, RZ, 0x1f, R6 ;  /* 0x0000001fff0d7819 */ /* 0x000fe20000011406 */
[----:B------:R-:W-:Y:S01]  /*0160*/  IMAD.IADD R7, R8, 0x1, -R7 ;  /* 0x0000000108077824 */ /* 0x000fe200078e0a07 */
[----:B------:R-:W-:Y:S02]  /*0170*/  IADD3 R11, R6, R0, -R11 ;  /* 0x00000000060b7210 */ /* 0x000fe40007ffe80b */
[----:B------:R-:W-:Y:S01]  /*0180*/  SHF.R.S32.HI R10, RZ, 0x1f, R9 ;  /* 0x0000001fff0a7819 */ /* 0x000fe20000011409 */
[C---:B------:R-:W-:Y:S01]  /*0190*/  IMAD.SHL.U32 R8, R7.reuse, 0x1000, RZ ;  /* 0x0000100007087824 */ /* 0x040fe200078e00ff */
[----:B------:R-:W-:Y:S01]  /*01a0*/  ISETP.GE.AND P1, PT, R7, 0x40, PT ;  /* 0x000000400700780c */ /* 0x000fe20003f26270 */
[----:B--2---:R-:W-:Y:S01]  /*01b0*/  IMAD.WIDE R4, R11, 0x4, R4 ;  /* 0x000000040b047825 */ /* 0x004fe200078e0204 */
[----:B------:R-:W-:-:S02]  /*01c0*/  ISETP.GT.AND P0, PT, R7, 0x3f, PT ;  /* 0x0000003f0700780c */ /* 0x000fc40003f04270 */
[----:B------:R-:W-:Y:S01]  /*01d0*/  IADD3 R14, P2, P3, R8, R9, R6 ;  /* 0x00000009080e7210 */ /* 0x000fe20007b5e006 */
[----:B------:R-:W-:Y:S01]  /*01e0*/  IMAD R9, R12, 0x1000, R9 ;  /* 0x000010000c097824 */ /* 0x000fe200078e0209 */
[----:B------:R-:W-:-:S03]  /*01f0*/  SHF.R.S32.HI R8, RZ, 0x1f, R8 ;  /* 0x0000001fff087819 */ /* 0x000fc60000011408 */
[----:B-1----:R-:W-:Y:S01]  /*0200*/  IMAD.WIDE R2, R9, 0x4, R2 ;  /* 0x0000000409027825 */ /* 0x002fe200078e0202 */
[----:B------:R-:W-:Y:S02]  /*0210*/  IADD3.X R7, R8, R10, R13, P2, P3 ;  /* 0x0000000a08077210 */ /* 0x000fe400017e640d */
[----:B------:R-:W-:Y:S02]  /*0220*/  CS2R R10, SRZ ;  /* 0x00000000000a7805 */ /* 0x000fe4000001ff00 */
[----:B------:R-:W-:Y:S02]  /*0230*/  CS2R R12, SRZ ;  /* 0x00000000000c7805 */ /* 0x000fe4000001ff00 */
[C---:B------:R-:W-:Y:S01]  /*0240*/  LEA R6, P2, R14.reuse, UR6, 0x2 ;  /* 0x000000060e067c11 */ /* 0x040fe2000f8410ff */
[----:B------:R-:W1:Y:S01]  /*0250*/  LDC.64 R8, c[0x0][0x228] ;  /* 0x00008a00ff087b82 */ /* 0x000e620000000a00 */
[----:B------:R-:W2:Y:S02]  /*0260*/  @!P1 LDG.E.64 R10, desc[UR4][R4.64] ;  /* 0x00000004040a9981 */ /* 0x000ea4000c1e1b00 */
[----:B------:R-:W-:-:S02]  /*0270*/  LEA.HI.X R7, R14, UR7, R7, 0x2, P2 ;  /* 0x000000070e077c11 */ /* 0x000fc400090f1407 */
[----:B------:R-:W-:Y:S01]  /*0280*/  CS2R R14, SRZ ;  /* 0x00000000000e7805 */ /* 0x000fe2000001ff00 */
[----:B------:R1:W3:Y:S05]  /*0290*/  @!P1 LDG.E.EL.64 R12, desc[UR4][R2.64] ;  /* 0x00000004020c9981 */ /* 0x0002ea000c2e1b00 */
[----:B------:R-:W4:Y:S01]  /*02a0*/  @P0 LDG.E.64 R14, desc[UR4][R6.64+-0x100000] ;  /* 0xf0000004060e0981 */ /* 0x000f22000c1e1b00 */
[----:B-1----:R-:W-:Y:S01]  /*02b0*/  IMAD.WIDE R2, R0, 0x4, R8 ;  /* 0x0000000400027825 */ /* 0x002fe200078e0208 */
[----:B--2---:R-:W-:Y:S02]  /*02c0*/  SEL R17, R10, RZ, !P1 ;  /* 0x000000ff0a117207 */ /* 0x004fe40004800000 */
[----:B------:R-:W-:-:S02]  /*02d0*/  SEL R10, R11, RZ, !P1 ;  /* 0x000000ff0b0a7207 */ /* 0x000fc40004800000 */
[----:B---3--:R-:W-:Y:S02]  /*02e0*/  SEL R12, R12, RZ, !P1 ;  /* 0x000000ff0c0c7207 */ /* 0x008fe40004800000 */
[----:B------:R-:W-:-:S03]  /*02f0*/  SEL R13, R13, RZ, !P1 ;  /* 0x000000ff0d0d7207 */ /* 0x000fc60004800000 */
[----:B------:R-:W-:Y:S01]  /*0300*/  FMUL R12, R17, R12 ;  /* 0x0000000c110c7220 */ /* 0x000fe20000400000 */
[----:B----4-:R-:W-:Y:S01]  /*0310*/  @P1 SEL R12, R14, RZ, P0 ;  /* 0x000000ff0e0c1207 */ /* 0x010fe20000000000 */
[----:B------:R-:W-:Y:S01]  /*0320*/  FMUL R13, R10, R13 ;  /* 0x0000000d0a0d7220 */ /* 0x000fe20000400000 */
[----:B------:R-:W-:-:S05]  /*0330*/  @P1 SEL R13, R15, RZ, P0 ;  /* 0x000000ff0f0d1207 */ /* 0x000fca0000000000 */
[----:B------:R-:W-:Y:S01]  /*0340*/  STG.E.64 desc[UR4][R2.64], R12 ;  /* 0x0000000c02007986 */ /* 0x000fe2000c101b04 */
[----:B------:R-:W-:Y:S05]  /*0350*/  EXIT ;  /* 0x000000000000794d */ /* 0x000fea0003800000 */
.L_x_0:
[----:B------:R-:W-:-:S00]  /*0360*/  BRA `(.L_x_0) ;  /* 0xfffffffc00fc7947 */ /* 0x000fc0000383ffff */
[----:B------:R-:W-:-:S00]  /*0370*/  NOP ;  /* 0x0000000000007918 */ /* 0x000fc00000000000 */
        /* <DEDUP_REMOVED lines=8> */
.L_x_1:


//--------------------- .nv.constant0.triton_poi_fused_cat_32 --------------------------
	.section	.nv.constant0.triton_poi_fused_cat_32,"a",@progbits
	.sectionflags	@""
	.align	4
.nv.constant0.triton_poi_fused_cat_32:
	.zero		564
